	.headerflags	@"EF_CUDA_TEXMODE_UNIFIED EF_CUDA_64BIT_ADDRESS EF_CUDA_ACCELERATORS EF_CUDA_SM90 EF_CUDA_VIRTUAL_SM(EF_CUDA_SM90)"
	.elftype	@"ET_EXEC"


//--------------------- .nv.info                  --------------------------
	.section	.nv.info,"",@"SHT_CUDA_INFO"
	.align	4


	//----- nvinfo : EIATTR_REGCOUNT
	.align		4
        /*0000*/ 	.byte	0x04, 0x2f
        /*0002*/ 	.short	(.L_1 - .L_0)
	.align		4
.L_0:
        /*0004*/ 	.word	index@(triton_poi_fused_convolution_leaky_relu_3)
        /*0008*/ 	.word	0x0000000c


	//----- nvinfo : EIATTR_MIN_STACK_SIZE
	.align		4
.L_1:
        /*000c*/ 	.byte	0x04, 0x12
        /*000e*/ 	.short	(.L_3 - .L_2)
	.align		4
.L_2:
        /*0010*/ 	.word	index@(triton_poi_fused_convolution_leaky_relu_3)
        /*0014*/ 	.word	0x00000000


	//----- nvinfo : EIATTR_FRAME_SIZE
	.align		4
.L_3:
        /*0018*/ 	.byte	0x04, 0x11
        /*001a*/ 	.short	(.L_5 - .L_4)
	.align		4
.L_4:
        /*001c*/ 	.word	index@(triton_poi_fused_convolution_leaky_relu_3)
        /*0020*/ 	.word	0x00000000


	//----- nvinfo : EIATTR_MIN_STACK_SIZE
	.align		4
.L_5:
        /*0024*/ 	.byte	0x04, 0x12
        /*0026*/ 	.short	(.L_7 - .L_6)
	.align		4
.L_6:
        /*0028*/ 	.word	index@(triton_poi_fused_convolution_leaky_relu_3)
        /*002c*/ 	.word	0x00000000
.L_7:


//--------------------- .nv.info.triton_poi_fused_convolution_leaky_relu_3 --------------------------
	.section	.nv.info.triton_poi_fused_convolution_leaky_relu_3,"",@"SHT_CUDA_INFO"
	.sectionflags	@""
	.align	4


	//----- nvinfo : EIATTR_CUDA_API_VERSION
	.align		4
        /*0000*/ 	.byte	0x04, 0x37
        /*0002*/ 	.short	(.L_9 - .L_8)
.L_8:
        /*0004*/ 	.word	0x0000007c


	//----- nvinfo : EIATTR_KPARAM_INFO
	.align		4
.L_9:
        /*0008*/ 	.byte	0x04, 0x17
        /*000a*/ 	.short	(.L_11 - .L_10)
.L_10:
        /*000c*/ 	.word	0x00000000
        /*0010*/ 	.short	0x0002
        /*0012*/ 	.short	0x0010
        /*0014*/ 	.byte	0x00, 0xf0, 0x11, 0x00


	//----- nvinfo : EIATTR_KPARAM_INFO
	.align		4
.L_11:
        /*0018*/ 	.byte	0x04, 0x17
        /*001a*/ 	.short	(.L_13 - .L_12)
.L_12:
        /*001c*/ 	.word	0x00000000
        /*0020*/ 	.short	0x0001
        /*0022*/ 	.short	0x0008
        /*0024*/ 	.byte	0x00, 0xf4, 0x21, 0x00


	//----- nvinfo : EIATTR_KPARAM_INFO
	.align		4
.L_13:
        /*0028*/ 	.byte	0x04, 0x17
        /*002a*/ 	.short	(.L_15 - .L_14)
.L_14:
        /*002c*/ 	.word	0x00000000
        /*0030*/ 	.short	0x0000
        /*0032*/ 	.short	0x0000
        /*0034*/ 	.byte	0x00, 0xf4, 0x21, 0x00


	//----- nvinfo : EIATTR_SPARSE_MMA_MASK
	.align		4
.L_15:
        /*0038*/ 	.byte	0x03, 0x50
        /*003a*/ 	.short	0x0000


	//----- nvinfo : EIATTR_MAXREG_COUNT
	.align		4
        /*003c*/ 	.byte	0x03, 0x1b
        /*003e*/ 	.short	0x00ff


	//----- nvinfo : EIATTR_EXIT_INSTR_OFFSETS
	.align		4
        /*0040*/ 	.byte	0x04, 0x1c
        /*0042*/ 	.short	(.L_17 - .L_16)


	//   ....[0]....
.L_16:
        /*0044*/ 	.word	0x000001f0


	//   ....[1]....
        /*0048*/ 	.word	0x00000210


	//----- nvinfo : EIATTR_REQNTID
	.align		4
.L_17:
        /*004c*/ 	.byte	0x04, 0x10
        /*004e*/ 	.short	(.L_19 - .L_18)
.L_18:
        /*0050*/ 	.word	0x00000080
        /*0054*/ 	.word	0x00000001
        /*0058*/ 	.word	0x00000001


	//----- nvinfo : EIATTR_CBANK_PARAM_SIZE
	.align		4
.L_19:
        /*005c*/ 	.byte	0x03, 0x19
        /*005e*/ 	.short	0x0014


	//----- nvinfo : EIATTR_PARAM_CBANK
	.align		4
        /*0060*/ 	.byte	0x04, 0x0a
        /*0062*/ 	.short	(.L_21 - .L_20)
	.align		4
.L_20:
        /*0064*/ 	.word	index@(.nv.constant0.triton_poi_fused_convolution_leaky_relu_3)
        /*0068*/ 	.short	0x0210
        /*006a*/ 	.short	0x0014


	//----- nvinfo : EIATTR_SW_WAR
	.align		4
.L_21:
        /*006c*/ 	.byte	0x04, 0x36
        /*006e*/ 	.short	(.L_23 - .L_22)
.L_22:
        /*0070*/ 	.word	0x00000008
.L_23:


//--------------------- .nv.callgraph             --------------------------
	.section	.nv.callgraph,"",@"SHT_CUDA_CALLGRAPH"
	.align	4
	.sectionentsize	8
	.align		4
        /*0000*/ 	.word	0x00000000
	.align		4
        /*0004*/ 	.word	0xffffffff
	.align		4
        /*0008*/ 	.word	0x00000000
	.align		4
        /*000c*/ 	.word	0xfffffffe
	.align		4
        /*0010*/ 	.word	0x00000000
	.align		4
        /*0014*/ 	.word	0xfffffffd
	.align		4
        /*0018*/ 	.word	0x00000000
	.align		4
        /*001c*/ 	.word	0xfffffffc


//--------------------- .text.triton_poi_fused_convolution_leaky_relu_3 --------------------------
	.section	.text.triton_poi_fused_convolution_leaky_relu_3,"ax",@progbits
	.align	128
        .global         triton_poi_fused_convolution_leaky_relu_3
        .type           triton_poi_fused_convolution_leaky_relu_3,@function
        .size           triton_poi_fused_convolution_leaky_relu_3,(.L_x_1 - triton_poi_fused_convolution_leaky_relu_3)
        .other          triton_poi_fused_convolution_leaky_relu_3,@"STO_CUDA_ENTRY STV_DEFAULT"
triton_poi_fused_convolution_leaky_relu_3:
.text.triton_poi_fused_convolution_leaky_relu_3:
[----:B------:R-:W0:Y:S02]  /*0000*/  LDC R1, c[0x0][0x28] ;  /* 0x00000a00ff017b82 */ /* 0x000e240000000800 */
[----:B------:R-:W1:Y:S01]  /*0010*/  S2R R0, SR_TID.X ;  /* 0x0000000000007919 */ /* 0x000e620000002100 */
[----:B------:R-:W2:Y:S01]  /*0020*/  LDC.64 R2, c[0x0][0x210] ;  /* 0x00008400ff027b82 */ /* 0x000ea20000000a00 */
[----:B------:R-:W-:Y:S01]  /*0030*/  ULDC.64 UR4, c[0x0][0x208] ;  /* 0x0000820000047ab9 */ /* 0x000fe20000000a00 */
[----:B------:R-:W3:Y:S06]  /*0040*/  S2R R7, SR_CTAID.X ;  /* 0x0000000000077919 */ /* 0x000eec0000002500 */
[----:B------:R-:W4:Y:S01]  /*0050*/  LDC.64 R4, c[0x0][0x218] ;  /* 0x00008600ff047b82 */ /* 0x000f220000000a00 */
[----:B-1----:R-:W-:Y:S01]  /*0060*/  IMAD.SHL.U32 R0, R0, 0x2, RZ ;  /* 0x0000000200007824 */ /* 0x002fe200078e00ff */
[----:B---3--:R-:W-:-:S04]  /*0070*/  SHF.R.S32.HI R6, RZ, 0x17, R7 ;  /* 0x00000017ff067819 */ /* 0x008fc80000011407 */
[----:B------:R-:W-:Y:S02]  /*0080*/  LOP3.LUT R0, R0, 0xfe, RZ, 0xc0, !PT ;  /* 0x000000fe00007812 */ /* 0x000fe400078ec0ff */
[----:B------:R-:W-:-:S03]  /*0090*/  SGXT R6, R6, 0x1 ;  /* 0x000000010606781a */ /* 0x000fc60000000200 */
[----:B------:R-:W-:-:S04]  /*00a0*/  IMAD R7, R7, 0x100, R0 ;  /* 0x0000010007077824 */ /* 0x000fc800078e0200 */
[C---:B--2---:R-:W-:Y:S01]  /*00b0*/  IMAD.WIDE R2, R7.reuse, 0x4, R2 ;  /* 0x0000000407027825 */ /* 0x044fe200078e0202 */
[----:B------:R-:W-:Y:S02]  /*00c0*/  LEA.HI R6, R6, R7, RZ, 0x4 ;  /* 0x0000000706067211 */ /* 0x000fe400078f20ff */
[----:B------:R-:W-:Y:S02]  /*00d0*/  ISETP.GE.AND P2, PT, R7, 0x800, PT ;  /* 0x000008000700780c */ /* 0x000fe40003f46270 */
[----:B------:R-:W-:-:S04]  /*00e0*/  SHF.R.S32.HI R6, RZ, 0x4, R6 ;  /* 0x00000004ff067819 */ /* 0x000fc80000011406 */
[----:B------:R-:W-:-:S04]  /*00f0*/  LEA.HI R0, R6, R6, RZ, 0x5 ;  /* 0x0000000606007211 */ /* 0x000fc800078f28ff */
[----:B------:R-:W-:Y:S01]  /*0100*/  LOP3.LUT R9, R0, 0xffffffe0, RZ, 0xc0, !PT ;  /* 0xffffffe000097812 */ /* 0x000fe200078ec0ff */
[----:B------:R-:W-:-:S04]  /*0110*/  IMAD.MOV.U32 R0, RZ, RZ, RZ ;  /* 0x000000ffff007224 */ /* 0x000fc800078e00ff */
[----:B------:R-:W-:Y:S01]  /*0120*/  IMAD.IADD R9, R6, 0x1, -R9 ;  /* 0x0000000106097824 */ /* 0x000fe200078e0a09 */
[----:B------:R-:W-:-:S03]  /*0130*/  CS2R R6, SRZ ;  /* 0x0000000000067805 */ /* 0x000fc6000001ff00 */
[----:B----4-:R-:W-:-:S03]  /*0140*/  IMAD.WIDE R4, R9, 0x4, R4 ;  /* 0x0000000409047825 */ /* 0x010fc600078e0204 */
[----:B------:R-:W2:Y:S01]  /*0150*/  @!P2 LDG.E.64 R6, desc[UR4][R2.64] ;  /* 0x000000040206a981 */ /* 0x000ea2000c1e1b00 */
[----:B------:R-:W-:-:S03]  /*0160*/  IMAD.MOV.U32 R9, RZ, RZ, RZ ;  /* 0x000000ffff097224 */ /* 0x000fc600078e00ff */
[----:B------:R-:W2:Y:S04]  /*0170*/  @!P2 LDG.E.EL R0, desc[UR4][R4.64] ;  /* 0x000000040400a981 */ /* 0x000ea8000c2e1900 */
[----:B------:R-:W3:Y:S01]  /*0180*/  @!P2 LDG.E.EL R9, desc[UR4][R4.64] ;  /* 0x000000040409a981 */ /* 0x000ee2000c2e1900 */
[----:B--2---:R-:W-:Y:S02]  /*0190*/  FSETP.GT.AND P1, PT, R7, -R0, PT ;  /* 0x800000000700720b */ /* 0x004fe40003f24000 */
[----:B---3--:R-:W-:Y:S01]  /*01a0*/  FSETP.GT.AND P0, PT, R6, -R9, PT ;  /* 0x800000090600720b */ /* 0x008fe20003f04000 */
[----:B------:R-:W-:Y:S01]  /*01b0*/  FADD R6, R9, R6 ;  /* 0x0000000609067221 */ /* 0x000fe20000000000 */
[----:B------:R-:W-:-:S09]  /*01c0*/  FADD R7, R0, R7 ;  /* 0x0000000700077221 */ /* 0x000fd20000000000 */
[----:B------:R-:W-:Y:S02]  /*01d0*/  @!P1 FMUL R7, R7, 0.10000000149011611938 ;  /* 0x3dcccccd07079820 */ /* 0x000fe40000400000 */
[----:B------:R-:W-:Y:S01]  /*01e0*/  @!P0 FMUL R6, R6, 0.10000000149011611938 ;  /* 0x3dcccccd06068820 */ /* 0x000fe20000400000 */
[----:B------:R-:W-:Y:S06]  /*01f0*/  @P2 EXIT ;  /* 0x000000000000294d */ /* 0x000fec0003800000 */
[----:B------:R-:W-:Y:S01]  /*0200*/  STG.E.64 desc[UR4][R2.64], R6 ;  /* 0x0000000602007986 */ /* 0x000fe2000c101b04 */
[----:B------:R-:W-:Y:S05]  /*0210*/  EXIT ;  /* 0x000000000000794d */ /* 0x000fea0003800000 */
.L_x_0:
[----:B------:R-:W-:-:S00]  /*0220*/  BRA `(.L_x_0) ;  /* 0xfffffffc00fc7947 */ /* 0x000fc0000383ffff */
[----:B------:R-:W-:-:S00]  /*0230*/  NOP ;  /* 0x0000000000007918 */ /* 0x000fc00000000000 */
        /* <DEDUP_REMOVED lines=12> */
.L_x_1:


//--------------------- .nv.constant0.triton_poi_fused_convolution_leaky_relu_3 --------------------------
	.section	.nv.constant0.triton_poi_fused_convolution_leaky_relu_3,"a",@progbits
	.sectionflags	@""
	.align	4
.nv.constant0.triton_poi_fused_convolution_leaky_relu_3:
	.zero		548
